//
// Generated by NVIDIA NVVM Compiler
//
// Compiler Build ID: CL-36424714
// Cuda compilation tools, release 13.0, V13.0.88
// Based on NVVM 20.0.0
//

.version 9.0
.target sm_100
.address_size 64

	// .globl	_Z10initializePd

.visible .entry _Z10initializePd(
	.param .u64 .ptr .align 1 _Z10initializePd_param_0
)
{
	.reg .pred 	%p<4>;
	.reg .b32 	%r<11>;
	.reg .b64 	%rd<5>;
	.reg .b64 	%fd<2>;

	ld.param.u64 	%rd1, [_Z10initializePd_param_0];
	mov.u32 	%r3, %ctaid.y;
	mov.u32 	%r4, %ntid.y;
	mov.u32 	%r5, %tid.y;
	mad.lo.s32 	%r1, %r3, %r4, %r5;
	mov.u32 	%r6, %ctaid.x;
	mov.u32 	%r7, %ntid.x;
	mov.u32 	%r8, %tid.x;
	mad.lo.s32 	%r2, %r6, %r7, %r8;
	setp.gt.u32 	%p1, %r1, 16383;
	setp.gt.s32 	%p2, %r2, 16383;
	or.pred  	%p3, %p1, %p2;
	@%p3 bra 	$L__BB0_2;
	cvta.to.global.u64 	%rd2, %rd1;
	shl.b32 	%r9, %r1, 14;
	add.s32 	%r10, %r9, %r2;
	cvt.rn.f64.s32 	%fd1, %r10;
	mul.wide.s32 	%rd3, %r10, 8;
	add.s64 	%rd4, %rd2, %rd3;
	st.global.f64 	[%rd4], %fd1;
$L__BB0_2:
	ret;

}
	// .globl	_Z9transposePdS_
.visible .entry _Z9transposePdS_(
	.param .u64 .ptr .align 1 _Z9transposePdS__param_0,
	.param .u64 .ptr .align 1 _Z9transposePdS__param_1
)
{
	.reg .pred 	%p<4>;
	.reg .b32 	%r<13>;
	.reg .b64 	%rd<9>;
	.reg .b64 	%fd<2>;

	ld.param.u64 	%rd1, [_Z9transposePdS__param_0];
	ld.param.u64 	%rd2, [_Z9transposePdS__param_1];
	mov.u32 	%r3, %ctaid.y;
	mov.u32 	%r4, %ntid.y;
	mov.u32 	%r5, %tid.y;
	mad.lo.s32 	%r1, %r3, %r4, %r5;
	mov.u32 	%r6, %ctaid.x;
	mov.u32 	%r7, %ntid.x;
	mov.u32 	%r8, %tid.x;
	mad.lo.s32 	%r2, %r6, %r7, %r8;
	setp.gt.u32 	%p1, %r1, 16383;
	setp.gt.s32 	%p2, %r2, 16383;
	or.pred  	%p3, %p1, %p2;
	@%p3 bra 	$L__BB1_2;
	cvta.to.global.u64 	%rd3, %rd1;
	cvta.to.global.u64 	%rd4, %rd2;
	shl.b32 	%r9, %r1, 14;
	add.s32 	%r10, %r9, %r2;
	mul.wide.s32 	%rd5, %r10, 8;
	add.s64 	%rd6, %rd3, %rd5;
	ld.global.f64 	%fd1, [%rd6];
	shl.b32 	%r11, %r2, 14;
	add.s32 	%r12, %r11, %r1;
	mul.wide.s32 	%rd7, %r12, 8;
	add.s64 	%rd8, %rd4, %rd7;
	st.global.f64 	[%rd8], %fd1;
$L__BB1_2:
	ret;

}
	// .globl	_Z14matrixMultiplyPdS_S_
.visible .entry _Z14matrixMultiplyPdS_S_(
	.param .u64 .ptr .align 1 _Z14matrixMultiplyPdS_S__param_0,
	.param .u64 .ptr .align 1 _Z14matrixMultiplyPdS_S__param_1,
	.param .u64 .ptr .align 1 _Z14matrixMultiplyPdS_S__param_2
)
{
	.reg .pred 	%p<5>;
	.reg .b32 	%r<18>;
	.reg .b64 	%rd<18>;
	.reg .b64 	%fd<52>;

	ld.param.u64 	%rd5, [_Z14matrixMultiplyPdS_S__param_0];
	ld.param.u64 	%rd6, [_Z14matrixMultiplyPdS_S__param_1];
	ld.param.u64 	%rd7, [_Z14matrixMultiplyPdS_S__param_2];
	mov.u32 	%r8, %ctaid.y;
	mov.u32 	%r9, %ntid.y;
	mov.u32 	%r10, %tid.y;
	mad.lo.s32 	%r1, %r8, %r9, %r10;
	mov.u32 	%r11, %ctaid.x;
	mov.u32 	%r12, %ntid.x;
	mov.u32 	%r13, %tid.x;
	mad.lo.s32 	%r2, %r11, %r12, %r13;
	setp.gt.u32 	%p1, %r1, 16383;
	setp.gt.s32 	%p2, %r2, 16383;
	or.pred  	%p3, %p1, %p2;
	@%p3 bra 	$L__BB2_4;
	shl.b32 	%r3, %r1, 14;
	mul.wide.u32 	%rd8, %r3, 8;
	cvta.to.global.u64 	%rd9, %rd5;
	add.s64 	%rd10, %rd8, %rd9;
	add.s64 	%rd17, %rd10, 64;
	cvta.to.global.u64 	%rd11, %rd6;
	add.s64 	%rd2, %rd11, 1048576;
	mov.b32 	%r17, 0;
	mov.f64 	%fd51, 0d0000000000000000;
	mov.u32 	%r16, %r2;
$L__BB2_2:
	mul.wide.s32 	%rd12, %r16, 8;
	add.s64 	%rd13, %rd2, %rd12;
	ld.global.f64 	%fd4, [%rd17+-64];
	ld.global.f64 	%fd5, [%rd13+-1048576];
	fma.rn.f64 	%fd6, %fd4, %fd5, %fd51;
	ld.global.f64 	%fd7, [%rd17+-56];
	ld.global.f64 	%fd8, [%rd13+-917504];
	fma.rn.f64 	%fd9, %fd7, %fd8, %fd6;
	ld.global.f64 	%fd10, [%rd17+-48];
	ld.global.f64 	%fd11, [%rd13+-786432];
	fma.rn.f64 	%fd12, %fd10, %fd11, %fd9;
	ld.global.f64 	%fd13, [%rd17+-40];
	ld.global.f64 	%fd14, [%rd13+-655360];
	fma.rn.f64 	%fd15, %fd13, %fd14, %fd12;
	ld.global.f64 	%fd16, [%rd17+-32];
	ld.global.f64 	%fd17, [%rd13+-524288];
	fma.rn.f64 	%fd18, %fd16, %fd17, %fd15;
	ld.global.f64 	%fd19, [%rd17+-24];
	ld.global.f64 	%fd20, [%rd13+-393216];
	fma.rn.f64 	%fd21, %fd19, %fd20, %fd18;
	ld.global.f64 	%fd22, [%rd17+-16];
	ld.global.f64 	%fd23, [%rd13+-262144];
	fma.rn.f64 	%fd24, %fd22, %fd23, %fd21;
	ld.global.f64 	%fd25, [%rd17+-8];
	ld.global.f64 	%fd26, [%rd13+-131072];
	fma.rn.f64 	%fd27, %fd25, %fd26, %fd24;
	ld.global.f64 	%fd28, [%rd17];
	ld.global.f64 	%fd29, [%rd13];
	fma.rn.f64 	%fd30, %fd28, %fd29, %fd27;
	ld.global.f64 	%fd31, [%rd17+8];
	ld.global.f64 	%fd32, [%rd13+131072];
	fma.rn.f64 	%fd33, %fd31, %fd32, %fd30;
	ld.global.f64 	%fd34, [%rd17+16];
	ld.global.f64 	%fd35, [%rd13+262144];
	fma.rn.f64 	%fd36, %fd34, %fd35, %fd33;
	ld.global.f64 	%fd37, [%rd17+24];
	ld.global.f64 	%fd38, [%rd13+393216];
	fma.rn.f64 	%fd39, %fd37, %fd38, %fd36;
	ld.global.f64 	%fd40, [%rd17+32];
	ld.global.f64 	%fd41, [%rd13+524288];
	fma.rn.f64 	%fd42, %fd40, %fd41, %fd39;
	ld.global.f64 	%fd43, [%rd17+40];
	ld.global.f64 	%fd44, [%rd13+655360];
	fma.rn.f64 	%fd45, %fd43, %fd44, %fd42;
	ld.global.f64 	%fd46, [%rd17+48];
	ld.global.f64 	%fd47, [%rd13+786432];
	fma.rn.f64 	%fd48, %fd46, %fd47, %fd45;
	ld.global.f64 	%fd49, [%rd17+56];
	ld.global.f64 	%fd50, [%rd13+917504];
	fma.rn.f64 	%fd51, %fd49, %fd50, %fd48;
	add.s32 	%r17, %r17, 16;
	add.s64 	%rd17, %rd17, 128;
	add.s32 	%r16, %r16, 262144;
	setp.ne.s32 	%p4, %r17, 16384;
	@%p4 bra 	$L__BB2_2;
	add.s32 	%r15, %r3, %r2;
	cvta.to.global.u64 	%rd14, %rd7;
	mul.wide.s32 	%rd15, %r15, 8;
	add.s64 	%rd16, %rd14, %rd15;
	st.global.f64 	[%rd16], %fd51;
$L__BB2_4:
	ret;

}


// ===== COMPILED SASS (sm_100) =====

	.target	sm_100

	.elftype	@"ET_EXEC"


//--------------------- .note.nv.tkinfo           --------------------------
	.section	.note.nv.tkinfo,"",@"SHT_NOTE"
	.sectionflags	@"SHF_NOTE_NV_TKINFO"
	.tkinfo
        /*0018*/ 	.word	0x00000002
        /*0030*/ 	.string	""
        /*0030*/ 	.string	"ptxas"
        /*0030*/ 	.string	"Cuda compilation tools, release 13.0, V13.0.88"
        /*0030*/ 	.string	"Build cuda_13.0.r13.0/compiler.36424714_0"
        /*0030*/ 	.string	"-arch sm_100 -m 64 "



//--------------------- .note.nv.cuinfo           --------------------------
	.section	.note.nv.cuinfo,"",@"SHT_NOTE"
	.sectionflags	@"SHF_NOTE_NV_CUINFO"
        /*0018*/ 	.short	0x0002
        /*001a*/ 	.short	0x0064
        /*001c*/ 	.short	0x0082
	.zero		2


//--------------------- .nv.info                  --------------------------
	.section	.nv.info,"",@"SHT_CUDA_INFO"
	.align	4


	//----- nvinfo : EIATTR_REGCOUNT
	.align		4
        /*0000*/ 	.byte	0x04, 0x2f
        /*0002*/ 	.short	(.L_1 - .L_0)
	.align		4
.L_0:
        /*0004*/ 	.word	index@(_Z10initializePd)
        /*0008*/ 	.word	0x0000000a


	//----- nvinfo : EIATTR_FRAME_SIZE
	.align		4
.L_1:
        /*000c*/ 	.byte	0x04, 0x11
        /*000e*/ 	.short	(.L_3 - .L_2)
	.align		4
.L_2:
        /*0010*/ 	.word	index@(_Z10initializePd)
        /*0014*/ 	.word	0x00000000


	//----- nvinfo : EIATTR_REGCOUNT
	.align		4
.L_3:
        /*0018*/ 	.byte	0x04, 0x2f
        /*001a*/ 	.short	(.L_5 - .L_4)
	.align		4
.L_4:
        /*001c*/ 	.word	index@(_Z9transposePdS_)
        /*0020*/ 	.word	0x0000000a


	//----- nvinfo : EIATTR_FRAME_SIZE
	.align		4
.L_5:
        /*0024*/ 	.byte	0x04, 0x11
        /*0026*/ 	.short	(.L_7 - .L_6)
	.align		4
.L_6:
        /*0028*/ 	.word	index@(_Z9transposePdS_)
        /*002c*/ 	.word	0x00000000


	//----- nvinfo : EIATTR_REGCOUNT
	.align		4
.L_7:
        /*0030*/ 	.byte	0x04, 0x2f
        /*0032*/ 	.short	(.L_9 - .L_8)
	.align		4
.L_8:
        /*0034*/ 	.word	index@(_Z14matrixMultiplyPdS_S_)
        /*0038*/ 	.word	0x0000001c


	//----- nvinfo : EIATTR_FRAME_SIZE
	.align		4
.L_9:
        /*003c*/ 	.byte	0x04, 0x11
        /*003e*/ 	.short	(.L_11 - .L_10)
	.align		4
.L_10:
        /*0040*/ 	.word	index@(_Z14matrixMultiplyPdS_S_)
        /*0044*/ 	.word	0x00000000


	//----- nvinfo : EIATTR_MIN_STACK_SIZE
	.align		4
.L_11:
        /*0048*/ 	.byte	0x04, 0x12
        /*004a*/ 	.short	(.L_13 - .L_12)
	.align		4
.L_12:
        /*004c*/ 	.word	index@(_Z14matrixMultiplyPdS_S_)
        /*0050*/ 	.word	0x00000000


	//----- nvinfo : EIATTR_MIN_STACK_SIZE
	.align		4
.L_13:
        /*0054*/ 	.byte	0x04, 0x12
        /*0056*/ 	.short	(.L_15 - .L_14)
	.align		4
.L_14:
        /*0058*/ 	.word	index@(_Z9transposePdS_)
        /*005c*/ 	.word	0x00000000


	//----- nvinfo : EIATTR_MIN_STACK_SIZE
	.align		4
.L_15:
        /*0060*/ 	.byte	0x04, 0x12
        /*0062*/ 	.short	(.L_17 - .L_16)
	.align		4
.L_16:
        /*0064*/ 	.word	index@(_Z10initializePd)
        /*0068*/ 	.word	0x00000000
.L_17:


//--------------------- .nv.compat                --------------------------
	.section	.nv.compat,"",@"SHT_CUDA_COMPAT_INFO"
	.align	4
        /*0000*/ 	.byte	0x02, 0x09, 0x00, 0x00, 0x02, 0x02, 0x01, 0x00, 0x02, 0x05, 0x05, 0x00, 0x03, 0x07, 0x01, 0x01
        /*0010*/ 	.byte	0x02, 0x03, 0x00, 0x00, 0x02, 0x06, 0x01, 0x00, 0x04, 0x0b, 0x08, 0x00, 0x01, 0x00, 0x00, 0x00
        /*0020*/ 	.byte	0x00, 0x00, 0x00, 0x00


//--------------------- .nv.info._Z14matrixMultiplyPdS_S_ --------------------------
	.section	.nv.info._Z14matrixMultiplyPdS_S_,"",@"SHT_CUDA_INFO"
	.sectionflags	@""
	.align	4


	//----- nvinfo : EIATTR_CUDA_API_VERSION
	.align		4
        /*0000*/ 	.byte	0x04, 0x37
        /*0002*/ 	.short	(.L_19 - .L_18)
.L_18:
        /*0004*/ 	.word	0x00000082


	//----- nvinfo : EIATTR_KPARAM_INFO
	.align		4
.L_19:
        /*0008*/ 	.byte	0x04, 0x17
        /*000a*/ 	.short	(.L_21 - .L_20)
.L_20:
        /*000c*/ 	.word	0x00000000
        /*0010*/ 	.short	0x0002
        /*0012*/ 	.short	0x0010
        /*0014*/ 	.byte	0x00, 0xf5, 0x21, 0x00


	//----- nvinfo : EIATTR_KPARAM_INFO
	.align		4
.L_21:
        /*0018*/ 	.byte	0x04, 0x17
        /*001a*/ 	.short	(.L_23 - .L_22)
.L_22:
        /*001c*/ 	.word	0x00000000
        /*0020*/ 	.short	0x0001
        /*0022*/ 	.short	0x0008
        /*0024*/ 	.byte	0x00, 0xf5, 0x21, 0x00


	//----- nvinfo : EIATTR_KPARAM_INFO
	.align		4
.L_23:
        /*0028*/ 	.byte	0x04, 0x17
        /*002a*/ 	.short	(.L_25 - .L_24)
.L_24:
        /*002c*/ 	.word	0x00000000
        /*0030*/ 	.short	0x0000
        /*0032*/ 	.short	0x0000
        /*0034*/ 	.byte	0x00, 0xf5, 0x21, 0x00


	//----- nvinfo : EIATTR_SPARSE_MMA_MASK
	.align		4
.L_25:
        /*0038*/ 	.byte	0x03, 0x50
        /*003a*/ 	.short	0x0000


	//----- nvinfo : EIATTR_MAXREG_COUNT
	.align		4
        /*003c*/ 	.byte	0x03, 0x1b
        /*003e*/ 	.short	0x00ff


	//----- nvinfo : EIATTR_MERCURY_ISA_VERSION
	.align		4
        /*0040*/ 	.byte	0x03, 0x5f
        /*0042*/ 	.short	0x0101


	//----- nvinfo : EIATTR_VRC_CTA_INIT_COUNT
	.align		4
        /*0044*/ 	.byte	0x02, 0x4a
	.zero		1
	.zero		1


	//----- nvinfo : EIATTR_EXIT_INSTR_OFFSETS
	.align		4
        /*0048*/ 	.byte	0x04, 0x1c
        /*004a*/ 	.short	(.L_27 - .L_26)


	//   ....[0]....
.L_26:
        /*004c*/ 	.word	0x000000b0


	//   ....[1]....
        /*0050*/ 	.word	0x00000570


	//----- nvinfo : EIATTR_CBANK_PARAM_SIZE
	.align		4
.L_27:
        /*0054*/ 	.byte	0x03, 0x19
        /*0056*/ 	.short	0x0018


	//----- nvinfo : EIATTR_PARAM_CBANK
	.align		4
        /*0058*/ 	.byte	0x04, 0x0a
        /*005a*/ 	.short	(.L_29 - .L_28)
	.align		4
.L_28:
        /*005c*/ 	.word	index@(.nv.constant0._Z14matrixMultiplyPdS_S_)
        /*0060*/ 	.short	0x0380
        /*0062*/ 	.short	0x0018


	//----- nvinfo : EIATTR_SW_WAR
	.align		4
.L_29:
        /*0064*/ 	.byte	0x04, 0x36
        /*0066*/ 	.short	(.L_31 - .L_30)
.L_30:
        /*0068*/ 	.word	0x00000008
.L_31:


//--------------------- .nv.info._Z9transposePdS_ --------------------------
	.section	.nv.info._Z9transposePdS_,"",@"SHT_CUDA_INFO"
	.sectionflags	@""
	.align	4


	//----- nvinfo : EIATTR_CUDA_API_VERSION
	.align		4
        /*0000*/ 	.byte	0x04, 0x37
        /*0002*/ 	.short	(.L_33 - .L_32)
.L_32:
        /*0004*/ 	.word	0x00000082


	//----- nvinfo : EIATTR_KPARAM_INFO
	.align		4
.L_33:
        /*0008*/ 	.byte	0x04, 0x17
        /*000a*/ 	.short	(.L_35 - .L_34)
.L_34:
        /*000c*/ 	.word	0x00000000
        /*0010*/ 	.short	0x0001
        /*0012*/ 	.short	0x0008
        /*0014*/ 	.byte	0x00, 0xf5, 0x21, 0x00


	//----- nvinfo : EIATTR_KPARAM_INFO
	.align		4
.L_35:
        /*0018*/ 	.byte	0x04, 0x17
        /*001a*/ 	.short	(.L_37 - .L_36)
.L_36:
        /*001c*/ 	.word	0x00000000
        /*0020*/ 	.short	0x0000
        /*0022*/ 	.short	0x0000
        /*0024*/ 	.byte	0x00, 0xf5, 0x21, 0x00


	//----- nvinfo : EIATTR_SPARSE_MMA_MASK
	.align		4
.L_37:
        /*0028*/ 	.byte	0x03, 0x50
        /*002a*/ 	.short	0x0000


	//----- nvinfo : EIATTR_MAXREG_COUNT
	.align		4
        /*002c*/ 	.byte	0x03, 0x1b
        /*002e*/ 	.short	0x00ff


	//----- nvinfo : EIATTR_MERCURY_ISA_VERSION
	.align		4
        /*0030*/ 	.byte	0x03, 0x5f
        /*0032*/ 	.short	0x0101


	//----- nvinfo : EIATTR_VRC_CTA_INIT_COUNT
	.align		4
        /*0034*/ 	.byte	0x02, 0x4a
	.zero		1
	.zero		1


	//----- nvinfo : EIATTR_EXIT_INSTR_OFFSETS
	.align		4
        /*0038*/ 	.byte	0x04, 0x1c
        /*003a*/ 	.short	(.L_39 - .L_38)


	//   ....[0]....
.L_38:
        /*003c*/ 	.word	0x000000b0


	//   ....[1]....
        /*0040*/ 	.word	0x00000150


	//----- nvinfo : EIATTR_CBANK_PARAM_SIZE
	.align		4
.L_39:
        /*0044*/ 	.byte	0x03, 0x19
        /*0046*/ 	.short	0x0010


	//----- nvinfo : EIATTR_PARAM_CBANK
	.align		4
        /*0048*/ 	.byte	0x04, 0x0a
        /*004a*/ 	.short	(.L_41 - .L_40)
	.align		4
.L_40:
        /*004c*/ 	.word	index@(.nv.constant0._Z9transposePdS_)
        /*0050*/ 	.short	0x0380
        /*0052*/ 	.short	0x0010


	//----- nvinfo : EIATTR_SW_WAR
	.align		4
.L_41:
        /*0054*/ 	.byte	0x04, 0x36
        /*0056*/ 	.short	(.L_43 - .L_42)
.L_42:
        /*0058*/ 	.word	0x00000008
.L_43:


//--------------------- .nv.info._Z10initializePd --------------------------
	.section	.nv.info._Z10initializePd,"",@"SHT_CUDA_INFO"
	.sectionflags	@""
	.align	4


	//----- nvinfo : EIATTR_CUDA_API_VERSION
	.align		4
        /*0000*/ 	.byte	0x04, 0x37
        /*0002*/ 	.short	(.L_45 - .L_44)
.L_44:
        /*0004*/ 	.word	0x00000082


	//----- nvinfo : EIATTR_KPARAM_INFO
	.align		4
.L_45:
        /*0008*/ 	.byte	0x04, 0x17
        /*000a*/ 	.short	(.L_47 - .L_46)
.L_46:
        /*000c*/ 	.word	0x00000000
        /*0010*/ 	.short	0x0000
        /*0012*/ 	.short	0x0000
        /*0014*/ 	.byte	0x00, 0xf5, 0x21, 0x00


	//----- nvinfo : EIATTR_SPARSE_MMA_MASK
	.align		4
.L_47:
        /*0018*/ 	.byte	0x03, 0x50
        /*001a*/ 	.short	0x0000


	//----- nvinfo : EIATTR_MAXREG_COUNT
	.align		4
        /*001c*/ 	.byte	0x03, 0x1b
        /*001e*/ 	.short	0x00ff


	//----- nvinfo : EIATTR_MERCURY_ISA_VERSION
	.align		4
        /*0020*/ 	.byte	0x03, 0x5f
        /*0022*/ 	.short	0x0101


	//----- nvinfo : EIATTR_VRC_CTA_INIT_COUNT
	.align		4
        /*0024*/ 	.byte	0x02, 0x4a
	.zero		1
	.zero		1


	//----- nvinfo : EIATTR_EXIT_INSTR_OFFSETS
	.align		4
        /*0028*/ 	.byte	0x04, 0x1c
        /*002a*/ 	.short	(.L_49 - .L_48)


	//   ....[0]....
.L_48:
        /*002c*/ 	.word	0x000000b0


	//   ....[1]....
        /*0030*/ 	.word	0x00000120


	//----- nvinfo : EIATTR_CBANK_PARAM_SIZE
	.align		4
.L_49:
        /*0034*/ 	.byte	0x03, 0x19
        /*0036*/ 	.short	0x0008


	//----- nvinfo : EIATTR_PARAM_CBANK
	.align		4
        /*0038*/ 	.byte	0x04, 0x0a
        /*003a*/ 	.short	(.L_51 - .L_50)
	.align		4
.L_50:
        /*003c*/ 	.word	index@(.nv.constant0._Z10initializePd)
        /*0040*/ 	.short	0x0380
        /*0042*/ 	.short	0x0008


	//----- nvinfo : EIATTR_SW_WAR
	.align		4
.L_51:
        /*0044*/ 	.byte	0x04, 0x36
        /*0046*/ 	.short	(.L_53 - .L_52)
.L_52:
        /*0048*/ 	.word	0x00000008
.L_53:


//--------------------- .nv.callgraph             --------------------------
	.section	.nv.callgraph,"",@"SHT_CUDA_CALLGRAPH"
	.align	4
	.sectionentsize	8
	.align		4
        /*0000*/ 	.word	0x00000000
	.align		4
        /*0004*/ 	.word	0xffffffff
	.align		4
        /*0008*/ 	.word	0x00000000
	.align		4
        /*000c*/ 	.word	0xfffffffe
	.align		4
        /*0010*/ 	.word	0x00000000
	.align		4
        /*0014*/ 	.word	0xfffffffd
	.align		4
        /*0018*/ 	.word	0x00000000
	.align		4
        /*001c*/ 	.word	0xfffffffc


//--------------------- .text._Z14matrixMultiplyPdS_S_ --------------------------
	.section	.text._Z14matrixMultiplyPdS_S_,"ax",@progbits
	.align	128
        .global         _Z14matrixMultiplyPdS_S_
        .type           _Z14matrixMultiplyPdS_S_,@function
        .size           _Z14matrixMultiplyPdS_S_,(.L_x_4 - _Z14matrixMultiplyPdS_S_)
        .other          _Z14matrixMultiplyPdS_S_,@"STO_CUDA_ENTRY STV_DEFAULT"
_Z14matrixMultiplyPdS_S_:
.text._Z14matrixMultiplyPdS_S_:
[----:B------:R-:W-:Y:S01]  /*0000*/  LDC R1, c[0x0][0x37c] ;  /* 0x0000df00ff017b82 */ /* 0x000fe20000000800 */
[----:B------:R-:W0:Y:S07]  /*0010*/  S2R R3, SR_TID.X ;  /* 0x0000000000037919 */ /* 0x000e2e0000002100 */
[----:B------:R-:W1:Y:S01]  /*0020*/  LDC R19, c[0x0][0x364] ;  /* 0x0000d900ff137b82 */ /* 0x000e620000000800 */
[----:B------:R-:W1:Y:S07]  /*0030*/  S2R R2, SR_TID.Y ;  /* 0x0000000000027919 */ /* 0x000e6e0000002200 */
[----:B------:R-:W0:Y:S08]  /*0040*/  S2UR UR5, SR_CTAID.X ;  /* 0x00000000000579c3 */ /* 0x000e300000002500 */
[----:B------:R-:W0:Y:S08]  /*0050*/  LDC R0, c[0x0][0x360] ;  /* 0x0000d800ff007b82 */ /* 0x000e300000000800 */
[----:B------:R-:W1:Y:S01]  /*0060*/  S2UR UR4, SR_CTAID.Y ;  /* 0x00000000000479c3 */ /* 0x000e620000002600 */
[----:B0-----:R-:W-:-:S05]  /*0070*/  IMAD R0, R0, UR5, R3 ;  /* 0x0000000500007c24 */ /* 0x001fca000f8e0203 */
[----:B------:R-:W-:Y:S01]  /*0080*/  ISETP.GT.AND P0, PT, R0, 0x3fff, PT ;  /* 0x00003fff0000780c */ /* 0x000fe20003f04270 */
[----:B-1----:R-:W-:-:S05]  /*0090*/  IMAD R19, R19, UR4, R2 ;  /* 0x0000000413137c24 */ /* 0x002fca000f8e0202 */
[----:B------:R-:W-:-:S13]  /*00a0*/  ISETP.GT.U32.OR P0, PT, R19, 0x3fff, P0 ;  /* 0x00003fff1300780c */ /* 0x000fda0000704470 */
[----:B------:R-:W-:Y:S05]  /*00b0*/  @P0 EXIT ;  /* 0x000000000000094d */ /* 0x000fea0003800000 */
[----:B------:R-:W0:Y:S01]  /*00c0*/  LDC.64 R2, c[0x0][0x380] ;  /* 0x0000e000ff027b82 */ /* 0x000e220000000a00 */
[----:B------:R-:W1:Y:S01]  /*00d0*/  LDCU.64 UR6, c[0x0][0x388] ;  /* 0x00007100ff0677ac */ /* 0x000e620008000a00 */
[----:B------:R-:W-:Y:S01]  /*00e0*/  IMAD.SHL.U32 R19, R19, 0x4000, RZ ;  /* 0x0000400013137824 */ /* 0x000fe200078e00ff */
[----:B------:R-:W-:Y:S02]  /*00f0*/  MOV R18, R0 ;  /* 0x0000000000127202 */ /* 0x000fe40000000f00 */
[----:B------:R-:W-:Y:S01]  /*0100*/  CS2R R8, SRZ ;  /* 0x0000000000087805 */ /* 0x000fe2000001ff00 */
[----:B------:R-:W2:Y:S01]  /*0110*/  LDCU.64 UR8, c[0x0][0x358] ;  /* 0x00006b00ff0877ac */ /* 0x000ea20008000a00 */
[----:B------:R-:W-:Y:S01]  /*0120*/  UMOV UR4, URZ ;  /* 0x000000ff00047c82 */ /* 0x000fe20008000000 */
[----:B-1----:R-:W-:-:S04]  /*0130*/  UIADD3 UR5, UP0, UPT, UR6, 0x100000, URZ ;  /* 0x0010000006057890 */ /* 0x002fc8000ff1e0ff */
[----:B------:R-:W-:Y:S01]  /*0140*/  UIADD3.X UR6, UPT, UPT, URZ, UR7, URZ, UP0, !UPT ;  /* 0x00000007ff067290 */ /* 0x000fe200087fe4ff */
[----:B0-----:R-:W-:-:S03]  /*0150*/  IMAD.WIDE.U32 R2, R19, 0x8, R2 ;  /* 0x0000000813027825 */ /* 0x001fc600078e0002 */
[----:B------:R-:W-:-:S05]  /*0160*/  IADD3 R10, P0, PT, R2, 0x40, RZ ;  /* 0x00000040020a7810 */ /* 0x000fca0007f1e0ff */
[----:B--2---:R-:W-:-:S08]  /*0170*/  IMAD.X R11, RZ, RZ, R3, P0 ;  /* 0x000000ffff0b7224 */ /* 0x004fd000000e0603 */
.L_x_0:
[----:B------:R-:W-:Y:S01]  /*0180*/  MOV R7, UR6 ;  /* 0x0000000600077c02 */ /* 0x000fe20008000f00 */
[----:B------:R-:W-:Y:S01]  /*0190*/  IMAD.U32 R6, RZ, RZ, UR5 ;  /* 0x00000005ff067e24 */ /* 0x000fe2000f8e00ff */
[----:B------:R-:W-:Y:S01]  /*01a0*/  MOV R5, R11 ;  /* 0x0000000b00057202 */ /* 0x000fe20000000f00 */
[----:B------:R-:W-:Y:S02]  /*01b0*/  IMAD.MOV.U32 R4, RZ, RZ, R10 ;  /* 0x000000ffff047224 */ /* 0x000fe400078e000a */
[----:B------:R-:W-:-:S03]  /*01c0*/  IMAD.WIDE R6, R18, 0x8, R6 ;  /* 0x0000000812067825 */ /* 0x000fc600078e0206 */
[----:B------:R-:W2:Y:S04]  /*01d0*/  LDG.E.64 R10, desc[UR8][R4.64+-0x40] ;  /* 0xffffc008040a7981 */ /* 0x000ea8000c1e1b00 */
[----:B------:R-:W2:Y:S04]  /*01e0*/  LDG.E.64 R24, desc[UR8][R6.64+-0x100000] ;  /* 0xf000000806187981 */ /* 0x000ea8000c1e1b00 */
[----:B------:R-:W3:Y:S04]  /*01f0*/  LDG.E.64 R2, desc[UR8][R4.64+-0x38] ;  /* 0xffffc80804027981 */ /* 0x000ee8000c1e1b00 */
[----:B------:R-:W3:Y:S04]  /*0200*/  LDG.E.64 R12, desc[UR8][R6.64+-0xe0000] ;  /* 0xf2000008060c7981 */ /* 0x000ee8000c1e1b00 */
[----:B------:R-:W4:Y:S04]  /*0210*/  LDG.E.64 R20, desc[UR8][R4.64+-0x30] ;  /* 0xffffd00804147981 */ /* 0x000f28000c1e1b00 */
[----:B------:R-:W4:Y:S04]  /*0220*/  LDG.E.64 R22, desc[UR8][R6.64+-0xc0000] ;  /* 0xf400000806167981 */ /* 0x000f28000c1e1b00 */
[----:B------:R-:W5:Y:S04]  /*0230*/  LDG.E.64 R14, desc[UR8][R4.64+-0x28] ;  /* 0xffffd808040e7981 */ /* 0x000f68000c1e1b00 */
[----:B------:R-:W5:Y:S01]  /*0240*/  LDG.E.64 R16, desc[UR8][R6.64+-0xa0000] ;  /* 0xf600000806107981 */ /* 0x000f62000c1e1b00 */
[----:B--2---:R-:W-:-:S03]  /*0250*/  DFMA R24, R10, R24, R8 ;  /* 0x000000180a18722b */ /* 0x004fc60000000008 */
[----:B------:R-:W2:Y:S04]  /*0260*/  LDG.E.64 R8, desc[UR8][R4.64+-0x20] ;  /* 0xffffe00804087981 */ /* 0x000ea8000c1e1b00 */
[----:B------:R-:W2:Y:S01]  /*0270*/  LDG.E.64 R10, desc[UR8][R6.64+-0x80000] ;  /* 0xf8000008060a7981 */ /* 0x000ea2000c1e1b00 */
[----:B---3--:R-:W-:-:S03]  /*0280*/  DFMA R24, R2, R12, R24 ;  /* 0x0000000c0218722b */ /* 0x008fc60000000018 */
[----:B------:R-:W3:Y:S04]  /*0290*/  LDG.E.64 R2, desc[UR8][R4.64+-0x18] ;  /* 0xffffe80804027981 */ /* 0x000ee8000c1e1b00 */
[----:B------:R-:W3:Y:S01]  /*02a0*/  LDG.E.64 R12, desc[UR8][R6.64+-0x60000] ;  /* 0xfa000008060c7981 */ /* 0x000ee2000c1e1b00 */
[----:B----4-:R-:W-:-:S03]  /*02b0*/  DFMA R24, R20, R22, R24 ;  /* 0x000000161418722b */ /* 0x010fc60000000018 */
[----:B------:R-:W4:Y:S04]  /*02c0*/  LDG.E.64 R20, desc[UR8][R4.64+-0x10] ;  /* 0xfffff00804147981 */ /* 0x000f28000c1e1b00 */
[----:B------:R-:W4:Y:S01]  /*02d0*/  LDG.E.64 R22, desc[UR8][R6.64+-0x40000] ;  /* 0xfc00000806167981 */ /* 0x000f22000c1e1b00 */
[----:B-----5:R-:W-:-:S03]  /*02e0*/  DFMA R24, R14, R16, R24 ;  /* 0x000000100e18722b */ /* 0x020fc60000000018 */
        /* <DEDUP_REMOVED lines=26> */
[----:B------:R-:W-:Y:S01]  /*0490*/  UIADD3 UR4, UPT, UPT, UR4, 0x10, URZ ;  /* 0x0000001004047890 */ /* 0x000fe2000fffe0ff */
[----:B------:R-:W-:-:S03]  /*04a0*/  IADD3 R18, PT, PT, R18, 0x40000, RZ ;  /* 0x0004000012127810 */ /* 0x000fc60007ffe0ff */
[----:B------:R-:W-:Y:S01]  /*04b0*/  UISETP.NE.AND UP0, UPT, UR4, 0x4000, UPT ;  /* 0x000040000400788c */ /* 0x000fe2000bf05270 */
[----:B--2---:R-:W-:Y:S01]  /*04c0*/  DFMA R8, R10, R8, R24 ;  /* 0x000000080a08722b */ /* 0x004fe20000000018 */
[----:B------:R-:W-:-:S05]  /*04d0*/  IADD3 R10, P0, PT, R4, 0x80, RZ ;  /* 0x00000080040a7810 */ /* 0x000fca0007f1e0ff */
[----:B------:R-:W-:Y:S02]  /*04e0*/  IMAD.X R11, RZ, RZ, R5, P0 ;  /* 0x000000ffff0b7224 */ /* 0x000fe400000e0605 */
[----:B---3--:R-:W-:-:S08]  /*04f0*/  DFMA R2, R2, R12, R8 ;  /* 0x0000000c0202722b */ /* 0x008fd00000000008 */
[----:B----4-:R-:W-:-:S08]  /*0500*/  DFMA R2, R20, R22, R2 ;  /* 0x000000161402722b */ /* 0x010fd00000000002 */
[----:B-----5:R-:W-:Y:S01]  /*0510*/  DFMA R8, R14, R16, R2 ;  /* 0x000000100e08722b */ /* 0x020fe20000000002 */
[----:B------:R-:W-:Y:S10]  /*0520*/  BRA.U UP0, `(.L_x_0) ;  /* 0xfffffffd00147547 */ /* 0x000ff4000b83ffff */
[----:B------:R-:W0:Y:S01]  /*0530*/  LDC.64 R2, c[0x0][0x390] ;  /* 0x0000e400ff027b82 */ /* 0x000e220000000a00 */
[----:B------:R-:W-:-:S05]  /*0540*/  IADD3 R19, PT, PT, R0, R19, RZ ;  /* 0x0000001300137210 */ /* 0x000fca0007ffe0ff */
[----:B0-----:R-:W-:-:S05]  /*0550*/  IMAD.WIDE R2, R19, 0x8, R2 ;  /* 0x0000000813027825 */ /* 0x001fca00078e0202 */
[----:B------:R-:W-:Y:S01]  /*0560*/  STG.E.64 desc[UR8][R2.64], R8 ;  /* 0x0000000802007986 */ /* 0x000fe2000c101b08 */
[----:B------:R-:W-:Y:S05]  /*0570*/  EXIT ;  /* 0x000000000000794d */ /* 0x000fea0003800000 */
.L_x_1:
[----:B------:R-:W-:-:S00]  /*0580*/  BRA `(.L_x_1) ;  /* 0xfffffffc00fc7947 */ /* 0x000fc0000383ffff */
[----:B------:R-:W-:-:S00]  /*0590*/  NOP ;  /* 0x0000000000007918 */ /* 0x000fc00000000000 */
        /* <DEDUP_REMOVED lines=14> */
.L_x_4:


//--------------------- .text._Z9transposePdS_    --------------------------
	.section	.text._Z9transposePdS_,"ax",@progbits
	.align	128
        .global         _Z9transposePdS_
        .type           _Z9transposePdS_,@function
        .size           _Z9transposePdS_,(.L_x_5 - _Z9transposePdS_)
        .other          _Z9transposePdS_,@"STO_CUDA_ENTRY STV_DEFAULT"
_Z9transposePdS_:
.text._Z9transposePdS_:
        /* <DEDUP_REMOVED lines=14> */
[----:B------:R-:W-:-:S05]  /*00e0*/  LEA R5, R0, R7, 0xe ;  /* 0x0000000700057211 */ /* 0x000fca00078e70ff */
[----:B0-----:R-:W-:Y:S02]  /*00f0*/  IMAD.WIDE R2, R5, 0x8, R2 ;  /* 0x0000000805027825 */ /* 0x001fe400078e0202 */
[----:B------:R-:W0:Y:S04]  /*0100*/  LDC.64 R4, c[0x0][0x388] ;  /* 0x0000e200ff047b82 */ /* 0x000e280000000a00 */
[----:B-1----:R-:W2:Y:S01]  /*0110*/  LDG.E.64 R2, desc[UR4][R2.64] ;  /* 0x0000000402027981 */ /* 0x002ea2000c1e1b00 */
[----:B------:R-:W-:-:S05]  /*0120*/  LEA R7, R7, R0, 0xe ;  /* 0x0000000007077211 */ /* 0x000fca00078e70ff */
[----:B0-----:R-:W-:-:S05]  /*0130*/  IMAD.WIDE R4, R7, 0x8, R4 ;  /* 0x0000000807047825 */ /* 0x001fca00078e0204 */
[----:B--2---:R-:W-:Y:S01]  /*0140*/  STG.E.64 desc[UR4][R4.64], R2 ;  /* 0x0000000204007986 */ /* 0x004fe2000c101b04 */
[----:B------:R-:W-:Y:S05]  /*0150*/  EXIT ;  /* 0x000000000000794d */ /* 0x000fea0003800000 */
.L_x_2:
        /* <DEDUP_REMOVED lines=10> */
.L_x_5:


//--------------------- .text._Z10initializePd    --------------------------
	.section	.text._Z10initializePd,"ax",@progbits
	.align	128
        .global         _Z10initializePd
        .type           _Z10initializePd,@function
        .size           _Z10initializePd,(.L_x_6 - _Z10initializePd)
        .other          _Z10initializePd,@"STO_CUDA_ENTRY STV_DEFAULT"
_Z10initializePd:
.text._Z10initializePd:
        /* <DEDUP_REMOVED lines=13> */
[----:B------:R-:W-:Y:S01]  /*00d0*/  LEA R7, R0, R3, 0xe ;  /* 0x0000000300077211 */ /* 0x000fe200078e70ff */
[----:B------:R-:W1:Y:S03]  /*00e0*/  LDCU.64 UR4, c[0x0][0x358] ;  /* 0x00006b00ff0477ac */ /* 0x000e660008000a00 */
[----:B------:R-:W1:Y:S01]  /*00f0*/  I2F.F64 R2, R7 ;  /* 0x0000000700027312 */ /* 0x000e620000201c00 */
[----:B0-----:R-:W-:-:S05]  /*0100*/  IMAD.WIDE R4, R7, 0x8, R4 ;  /* 0x0000000807047825 */ /* 0x001fca00078e0204 */
[----:B-1----:R-:W-:Y:S01]  /*0110*/  STG.E.64 desc[UR4][R4.64], R2 ;  /* 0x0000000204007986 */ /* 0x002fe2000c101b04 */
[----:B------:R-:W-:Y:S05]  /*0120*/  EXIT ;  /* 0x000000000000794d */ /* 0x000fea0003800000 */
.L_x_3:
        /* <DEDUP_REMOVED lines=13> */
.L_x_6:


//--------------------- .nv.shared.reserved.0     --------------------------
	.section	.nv.shared.reserved.0,"aw",@nobits
	.weak		__nv_reservedSMEM_offset_0_alias
	.size		__nv_reservedSMEM_offset_0_alias, 0, 64
	.other		__nv_reservedSMEM_offset_0_alias,@"STO_CUDA_RESERVED_SHARED STV_DEFAULT"
__nv_reservedSMEM_offset_0_alias:
	.zero		0
	.zero		64


//--------------------- .nv.constant0._Z14matrixMultiplyPdS_S_ --------------------------
	.section	.nv.constant0._Z14matrixMultiplyPdS_S_,"a",@progbits
	.sectionflags	@""
	.align	4
.nv.constant0._Z14matrixMultiplyPdS_S_:
	.zero		920


//--------------------- .nv.constant0._Z9transposePdS_ --------------------------
	.section	.nv.constant0._Z9transposePdS_,"a",@progbits
	.sectionflags	@""
	.align	4
.nv.constant0._Z9transposePdS_:
	.zero		912


//--------------------- .nv.constant0._Z10initializePd --------------------------
	.section	.nv.constant0._Z10initializePd,"a",@progbits
	.sectionflags	@""
	.align	4
.nv.constant0._Z10initializePd:
	.zero		904


//--------------------- SYMBOLS --------------------------

	.type		.nv.reservedSmem.offset0,@object
	.size		.nv.reservedSmem.offset0,0x4
